//
// Generated by NVIDIA NVVM Compiler
//
// Compiler Build ID: CL-36424714
// Cuda compilation tools, release 13.0, V13.0.88
// Based on NVVM 20.0.0
//

.version 9.0
.target sm_100
.address_size 64

	// .globl	_Z12parallel_addPiS_S_i

.visible .entry _Z12parallel_addPiS_S_i(
	.param .u64 .ptr .align 1 _Z12parallel_addPiS_S_i_param_0,
	.param .u64 .ptr .align 1 _Z12parallel_addPiS_S_i_param_1,
	.param .u64 .ptr .align 1 _Z12parallel_addPiS_S_i_param_2,
	.param .u32 _Z12parallel_addPiS_S_i_param_3
)
{
	.reg .pred 	%p<3>;
	.reg .b32 	%r<14>;
	.reg .b64 	%rd<11>;

	ld.param.u64 	%rd4, [_Z12parallel_addPiS_S_i_param_0];
	ld.param.u64 	%rd5, [_Z12parallel_addPiS_S_i_param_1];
	ld.param.u64 	%rd6, [_Z12parallel_addPiS_S_i_param_2];
	ld.param.u32 	%r6, [_Z12parallel_addPiS_S_i_param_3];
	mov.u32 	%r7, %tid.x;
	mov.u32 	%r8, %ctaid.x;
	mov.u32 	%r1, %ntid.x;
	mad.lo.s32 	%r13, %r8, %r1, %r7;
	setp.ge.s32 	%p1, %r13, %r6;
	@%p1 bra 	$L__BB0_3;
	mov.u32 	%r9, %nctaid.x;
	mul.lo.s32 	%r3, %r1, %r9;
	cvta.to.global.u64 	%rd1, %rd4;
	cvta.to.global.u64 	%rd2, %rd5;
	cvta.to.global.u64 	%rd3, %rd6;
$L__BB0_2:
	mul.wide.s32 	%rd7, %r13, 4;
	add.s64 	%rd8, %rd1, %rd7;
	ld.global.u32 	%r10, [%rd8];
	add.s64 	%rd9, %rd2, %rd7;
	ld.global.u32 	%r11, [%rd9];
	add.s32 	%r12, %r11, %r10;
	add.s64 	%rd10, %rd3, %rd7;
	st.global.u32 	[%rd10], %r12;
	add.s32 	%r13, %r13, %r3;
	setp.lt.s32 	%p2, %r13, %r6;
	@%p2 bra 	$L__BB0_2;
$L__BB0_3:
	ret;

}


// ===== COMPILED SASS (sm_100) =====

	.target	sm_100

	.elftype	@"ET_EXEC"


//--------------------- .note.nv.tkinfo           --------------------------
	.section	.note.nv.tkinfo,"",@"SHT_NOTE"
	.sectionflags	@"SHF_NOTE_NV_TKINFO"
	.tkinfo
        /*0018*/ 	.word	0x00000002
        /*0030*/ 	.string	""
        /*0030*/ 	.string	"ptxas"
        /*0030*/ 	.string	"Cuda compilation tools, release 13.0, V13.0.88"
        /*0030*/ 	.string	"Build cuda_13.0.r13.0/compiler.36424714_0"
        /*0030*/ 	.string	"-arch sm_100 -m 64 "



//--------------------- .note.nv.cuinfo           --------------------------
	.section	.note.nv.cuinfo,"",@"SHT_NOTE"
	.sectionflags	@"SHF_NOTE_NV_CUINFO"
        /*0018*/ 	.short	0x0002
        /*001a*/ 	.short	0x0064
        /*001c*/ 	.short	0x0082
	.zero		2


//--------------------- .nv.info                  --------------------------
	.section	.nv.info,"",@"SHT_CUDA_INFO"
	.align	4


	//----- nvinfo : EIATTR_REGCOUNT
	.align		4
        /*0000*/ 	.byte	0x04, 0x2f
        /*0002*/ 	.short	(.L_1 - .L_0)
	.align		4
.L_0:
        /*0004*/ 	.word	index@(_Z12parallel_addPiS_S_i)
        /*0008*/ 	.word	0x00000014


	//----- nvinfo : EIATTR_FRAME_SIZE
	.align		4
.L_1:
        /*000c*/ 	.byte	0x04, 0x11
        /*000e*/ 	.short	(.L_3 - .L_2)
	.align		4
.L_2:
        /*0010*/ 	.word	index@(_Z12parallel_addPiS_S_i)
        /*0014*/ 	.word	0x00000000


	//----- nvinfo : EIATTR_MIN_STACK_SIZE
	.align		4
.L_3:
        /*0018*/ 	.byte	0x04, 0x12
        /*001a*/ 	.short	(.L_5 - .L_4)
	.align		4
.L_4:
        /*001c*/ 	.word	index@(_Z12parallel_addPiS_S_i)
        /*0020*/ 	.word	0x00000000
.L_5:


//--------------------- .nv.compat                --------------------------
	.section	.nv.compat,"",@"SHT_CUDA_COMPAT_INFO"
	.align	4
        /*0000*/ 	.byte	0x02, 0x09, 0x00, 0x00, 0x02, 0x02, 0x01, 0x00, 0x02, 0x05, 0x05, 0x00, 0x03, 0x07, 0x01, 0x01
        /*0010*/ 	.byte	0x02, 0x03, 0x00, 0x00, 0x02, 0x06, 0x01, 0x00, 0x04, 0x0b, 0x08, 0x00, 0x09, 0x00, 0x00, 0x00
        /*0020*/ 	.byte	0x00, 0x00, 0x00, 0x00


//--------------------- .nv.info._Z12parallel_addPiS_S_i --------------------------
	.section	.nv.info._Z12parallel_addPiS_S_i,"",@"SHT_CUDA_INFO"
	.sectionflags	@""
	.align	4


	//----- nvinfo : EIATTR_CUDA_API_VERSION
	.align		4
        /*0000*/ 	.byte	0x04, 0x37
        /*0002*/ 	.short	(.L_7 - .L_6)
.L_6:
        /*0004*/ 	.word	0x00000082


	//----- nvinfo : EIATTR_KPARAM_INFO
	.align		4
.L_7:
        /*0008*/ 	.byte	0x04, 0x17
        /*000a*/ 	.short	(.L_9 - .L_8)
.L_8:
        /*000c*/ 	.word	0x00000000
        /*0010*/ 	.short	0x0003
        /*0012*/ 	.short	0x0018
        /*0014*/ 	.byte	0x00, 0xf0, 0x11, 0x00


	//----- nvinfo : EIATTR_KPARAM_INFO
	.align		4
.L_9:
        /*0018*/ 	.byte	0x04, 0x17
        /*001a*/ 	.short	(.L_11 - .L_10)
.L_10:
        /*001c*/ 	.word	0x00000000
        /*0020*/ 	.short	0x0002
        /*0022*/ 	.short	0x0010
        /*0024*/ 	.byte	0x00, 0xf5, 0x21, 0x00


	//----- nvinfo : EIATTR_KPARAM_INFO
	.align		4
.L_11:
        /*0028*/ 	.byte	0x04, 0x17
        /*002a*/ 	.short	(.L_13 - .L_12)
.L_12:
        /*002c*/ 	.word	0x00000000
        /*0030*/ 	.short	0x0001
        /*0032*/ 	.short	0x0008
        /*0034*/ 	.byte	0x00, 0xf5, 0x21, 0x00


	//----- nvinfo : EIATTR_KPARAM_INFO
	.align		4
.L_13:
        /*0038*/ 	.byte	0x04, 0x17
        /*003a*/ 	.short	(.L_15 - .L_14)
.L_14:
        /*003c*/ 	.word	0x00000000
        /*0040*/ 	.short	0x0000
        /*0042*/ 	.short	0x0000
        /*0044*/ 	.byte	0x00, 0xf5, 0x21, 0x00


	//----- nvinfo : EIATTR_SPARSE_MMA_MASK
	.align		4
.L_15:
        /*0048*/ 	.byte	0x03, 0x50
        /*004a*/ 	.short	0x0000


	//----- nvinfo : EIATTR_MAXREG_COUNT
	.align		4
        /*004c*/ 	.byte	0x03, 0x1b
        /*004e*/ 	.short	0x00ff


	//----- nvinfo : EIATTR_MERCURY_ISA_VERSION
	.align		4
        /*0050*/ 	.byte	0x03, 0x5f
        /*0052*/ 	.short	0x0101


	//----- nvinfo : EIATTR_VRC_CTA_INIT_COUNT
	.align		4
        /*0054*/ 	.byte	0x02, 0x4a
	.zero		1
	.zero		1


	//----- nvinfo : EIATTR_EXIT_INSTR_OFFSETS
	.align		4
        /*0058*/ 	.byte	0x04, 0x1c
        /*005a*/ 	.short	(.L_17 - .L_16)


	//   ....[0]....
.L_16:
        /*005c*/ 	.word	0x00000070


	//   ....[1]....
        /*0060*/ 	.word	0x00000180


	//----- nvinfo : EIATTR_CRS_STACK_SIZE
	.align		4
.L_17:
        /*0064*/ 	.byte	0x04, 0x1e
        /*0066*/ 	.short	(.L_19 - .L_18)
.L_18:
        /*0068*/ 	.word	0x00000000


	//----- nvinfo : EIATTR_CBANK_PARAM_SIZE
	.align		4
.L_19:
        /*006c*/ 	.byte	0x03, 0x19
        /*006e*/ 	.short	0x001c


	//----- nvinfo : EIATTR_PARAM_CBANK
	.align		4
        /*0070*/ 	.byte	0x04, 0x0a
        /*0072*/ 	.short	(.L_21 - .L_20)
	.align		4
.L_20:
        /*0074*/ 	.word	index@(.nv.constant0._Z12parallel_addPiS_S_i)
        /*0078*/ 	.short	0x0380
        /*007a*/ 	.short	0x001c


	//----- nvinfo : EIATTR_SW_WAR
	.align		4
.L_21:
        /*007c*/ 	.byte	0x04, 0x36
        /*007e*/ 	.short	(.L_23 - .L_22)
.L_22:
        /*0080*/ 	.word	0x00000008
.L_23:


//--------------------- .nv.callgraph             --------------------------
	.section	.nv.callgraph,"",@"SHT_CUDA_CALLGRAPH"
	.align	4
	.sectionentsize	8
	.align		4
        /*0000*/ 	.word	0x00000000
	.align		4
        /*0004*/ 	.word	0xffffffff
	.align		4
        /*0008*/ 	.word	0x00000000
	.align		4
        /*000c*/ 	.word	0xfffffffe
	.align		4
        /*0010*/ 	.word	0x00000000
	.align		4
        /*0014*/ 	.word	0xfffffffd
	.align		4
        /*0018*/ 	.word	0x00000000
	.align		4
        /*001c*/ 	.word	0xfffffffc


//--------------------- .text._Z12parallel_addPiS_S_i --------------------------
	.section	.text._Z12parallel_addPiS_S_i,"ax",@progbits
	.align	128
        .global         _Z12parallel_addPiS_S_i
        .type           _Z12parallel_addPiS_S_i,@function
        .size           _Z12parallel_addPiS_S_i,(.L_x_2 - _Z12parallel_addPiS_S_i)
        .other          _Z12parallel_addPiS_S_i,@"STO_CUDA_ENTRY STV_DEFAULT"
_Z12parallel_addPiS_S_i:
.text._Z12parallel_addPiS_S_i:
[----:B------:R-:W-:Y:S01]  /*0000*/  LDC R1, c[0x0][0x37c] ;  /* 0x0000df00ff017b82 */ /* 0x000fe20000000800 */
[----:B------:R-:W0:Y:S07]  /*0010*/  S2R R0, SR_TID.X ;  /* 0x0000000000007919 */ /* 0x000e2e0000002100 */
[----:B------:R-:W0:Y:S01]  /*0020*/  S2UR UR4, SR_CTAID.X ;  /* 0x00000000000479c3 */ /* 0x000e220000002500 */
[----:B------:R-:W1:Y:S07]  /*0030*/  LDCU UR5, c[0x0][0x398] ;  /* 0x00007300ff0577ac */ /* 0x000e6e0008000800 */
[----:B------:R-:W0:Y:S02]  /*0040*/  LDC R15, c[0x0][0x360] ;  /* 0x0000d800ff0f7b82 */ /* 0x000e240000000800 */
[----:B0-----:R-:W-:-:S05]  /*0050*/  IMAD R0, R15, UR4, R0 ;  /* 0x000000040f007c24 */ /* 0x001fca000f8e0200 */
[----:B-1----:R-:W-:-:S13]  /*0060*/  ISETP.GE.AND P0, PT, R0, UR5, PT ;  /* 0x0000000500007c0c */ /* 0x002fda000bf06270 */
[----:B------:R-:W-:Y:S05]  /*0070*/  @P0 EXIT ;  /* 0x000000000000094d */ /* 0x000fea0003800000 */
[----:B------:R-:W0:Y:S01]  /*0080*/  LDC.64 R12, c[0x0][0x390] ;  /* 0x0000e400ff0c7b82 */ /* 0x000e220000000a00 */
[----:B------:R-:W1:Y:S01]  /*0090*/  LDCU UR4, c[0x0][0x370] ;  /* 0x00006e00ff0477ac */ /* 0x000e620008000800 */
[----:B------:R-:W2:Y:S06]  /*00a0*/  LDCU.64 UR6, c[0x0][0x358] ;  /* 0x00006b00ff0677ac */ /* 0x000eac0008000a00 */
[----:B------:R-:W3:Y:S08]  /*00b0*/  LDC.64 R8, c[0x0][0x380] ;  /* 0x0000e000ff087b82 */ /* 0x000ef00000000a00 */
[----:B------:R-:W4:Y:S01]  /*00c0*/  LDC.64 R10, c[0x0][0x388] ;  /* 0x0000e200ff0a7b82 */ /* 0x000f220000000a00 */
[----:B-1----:R-:W-:-:S07]  /*00d0*/  IMAD R15, R15, UR4, RZ ;  /* 0x000000040f0f7c24 */ /* 0x002fce000f8e02ff */
.L_x_0:
[----:B---3--:R-:W-:-:S04]  /*00e0*/  IMAD.WIDE R2, R0, 0x4, R8 ;  /* 0x0000000400027825 */ /* 0x008fc800078e0208 */
[C---:B----4-:R-:W-:Y:S02]  /*00f0*/  IMAD.WIDE R4, R0.reuse, 0x4, R10 ;  /* 0x0000000400047825 */ /* 0x050fe400078e020a */
[----:B--2---:R-:W2:Y:S04]  /*0100*/  LDG.E R2, desc[UR6][R2.64] ;  /* 0x0000000602027981 */ /* 0x004ea8000c1e1900 */
[----:B------:R-:W2:Y:S01]  /*0110*/  LDG.E R5, desc[UR6][R4.64] ;  /* 0x0000000604057981 */ /* 0x000ea2000c1e1900 */
[----:B01----:R-:W-:Y:S01]  /*0120*/  IMAD.WIDE R6, R0, 0x4, R12 ;  /* 0x0000000400067825 */ /* 0x003fe200078e020c */
[----:B------:R-:W-:-:S04]  /*0130*/  IADD3 R0, PT, PT, R15, R0, RZ ;  /* 0x000000000f007210 */ /* 0x000fc80007ffe0ff */
[----:B------:R-:W-:Y:S02]  /*0140*/  ISETP.GE.AND P0, PT, R0, UR5, PT ;  /* 0x0000000500007c0c */ /* 0x000fe4000bf06270 */
[----:B--2---:R-:W-:-:S05]  /*0150*/  IADD3 R17, PT, PT, R2, R5, RZ ;  /* 0x0000000502117210 */ /* 0x004fca0007ffe0ff */
[----:B------:R1:W-:Y:S06]  /*0160*/  STG.E desc[UR6][R6.64], R17 ;  /* 0x0000001106007986 */ /* 0x0003ec000c101906 */
[----:B------:R-:W-:Y:S05]  /*0170*/  @!P0 BRA `(.L_x_0) ;  /* 0xfffffffc00d88947 */ /* 0x000fea000383ffff */
[----:B------:R-:W-:Y:S05]  /*0180*/  EXIT ;  /* 0x000000000000794d */ /* 0x000fea0003800000 */
.L_x_1:
[----:B------:R-:W-:-:S00]  /*0190*/  BRA `(.L_x_1) ;  /* 0xfffffffc00fc7947 */ /* 0x000fc0000383ffff */
[----:B------:R-:W-:-:S00]  /*01a0*/  NOP ;  /* 0x0000000000007918 */ /* 0x000fc00000000000 */
        /* <DEDUP_REMOVED lines=13> */
.L_x_2:


//--------------------- .nv.shared.reserved.0     --------------------------
	.section	.nv.shared.reserved.0,"aw",@nobits
	.weak		__nv_reservedSMEM_offset_0_alias
	.size		__nv_reservedSMEM_offset_0_alias, 0, 64
	.other		__nv_reservedSMEM_offset_0_alias,@"STO_CUDA_RESERVED_SHARED STV_DEFAULT"
__nv_reservedSMEM_offset_0_alias:
	.zero		0
	.zero		64


//--------------------- .nv.constant0._Z12parallel_addPiS_S_i --------------------------
	.section	.nv.constant0._Z12parallel_addPiS_S_i,"a",@progbits
	.sectionflags	@""
	.align	4
.nv.constant0._Z12parallel_addPiS_S_i:
	.zero		924


//--------------------- SYMBOLS --------------------------

	.type		.nv.reservedSmem.offset0,@object
	.size		.nv.reservedSmem.offset0,0x4
